//
// Generated by NVIDIA NVVM Compiler
//
// Compiler Build ID: CL-36424714
// Cuda compilation tools, release 13.0, V13.0.88
// Based on NVVM 20.0.0
//

.version 9.0
.target sm_100
.address_size 64

	// .globl	_Z8hadamardPfS_S_ii

.visible .entry _Z8hadamardPfS_S_ii(
	.param .u64 .ptr .align 1 _Z8hadamardPfS_S_ii_param_0,
	.param .u64 .ptr .align 1 _Z8hadamardPfS_S_ii_param_1,
	.param .u64 .ptr .align 1 _Z8hadamardPfS_S_ii_param_2,
	.param .u32 _Z8hadamardPfS_S_ii_param_3,
	.param .u32 _Z8hadamardPfS_S_ii_param_4
)
{
	.reg .pred 	%p<2>;
	.reg .b32 	%r<8>;
	.reg .b32 	%f<4>;
	.reg .b64 	%rd<11>;

	ld.param.u64 	%rd1, [_Z8hadamardPfS_S_ii_param_0];
	ld.param.u64 	%rd2, [_Z8hadamardPfS_S_ii_param_1];
	ld.param.u64 	%rd3, [_Z8hadamardPfS_S_ii_param_2];
	ld.param.u32 	%r2, [_Z8hadamardPfS_S_ii_param_3];
	ld.param.u32 	%r3, [_Z8hadamardPfS_S_ii_param_4];
	mov.u32 	%r4, %tid.x;
	mov.u32 	%r5, %ntid.x;
	mov.u32 	%r6, %ctaid.x;
	mad.lo.s32 	%r1, %r5, %r6, %r4;
	mul.lo.s32 	%r7, %r3, %r2;
	setp.ge.s32 	%p1, %r1, %r7;
	@%p1 bra 	$L__BB0_2;
	cvta.to.global.u64 	%rd4, %rd2;
	cvta.to.global.u64 	%rd5, %rd1;
	cvta.to.global.u64 	%rd6, %rd3;
	mul.wide.s32 	%rd7, %r1, 4;
	add.s64 	%rd8, %rd4, %rd7;
	ld.global.f32 	%f1, [%rd8];
	add.s64 	%rd9, %rd5, %rd7;
	ld.global.f32 	%f2, [%rd9];
	mul.f32 	%f3, %f1, %f2;
	add.s64 	%rd10, %rd6, %rd7;
	st.global.f32 	[%rd10], %f3;
$L__BB0_2:
	ret;

}


// ===== COMPILED SASS (sm_100) =====

	.target	sm_100

	.elftype	@"ET_EXEC"


//--------------------- .note.nv.tkinfo           --------------------------
	.section	.note.nv.tkinfo,"",@"SHT_NOTE"
	.sectionflags	@"SHF_NOTE_NV_TKINFO"
	.tkinfo
        /*0018*/ 	.word	0x00000002
        /*0030*/ 	.string	""
        /*0030*/ 	.string	"ptxas"
        /*0030*/ 	.string	"Cuda compilation tools, release 13.0, V13.0.88"
        /*0030*/ 	.string	"Build cuda_13.0.r13.0/compiler.36424714_0"
        /*0030*/ 	.string	"-arch sm_100 -m 64 "



//--------------------- .note.nv.cuinfo           --------------------------
	.section	.note.nv.cuinfo,"",@"SHT_NOTE"
	.sectionflags	@"SHF_NOTE_NV_CUINFO"
        /*0018*/ 	.short	0x0002
        /*001a*/ 	.short	0x0064
        /*001c*/ 	.short	0x0082
	.zero		2


//--------------------- .nv.info                  --------------------------
	.section	.nv.info,"",@"SHT_CUDA_INFO"
	.align	4


	//----- nvinfo : EIATTR_REGCOUNT
	.align		4
        /*0000*/ 	.byte	0x04, 0x2f
        /*0002*/ 	.short	(.L_1 - .L_0)
	.align		4
.L_0:
        /*0004*/ 	.word	index@(_Z8hadamardPfS_S_ii)
        /*0008*/ 	.word	0x0000000c


	//----- nvinfo : EIATTR_FRAME_SIZE
	.align		4
.L_1:
        /*000c*/ 	.byte	0x04, 0x11
        /*000e*/ 	.short	(.L_3 - .L_2)
	.align		4
.L_2:
        /*0010*/ 	.word	index@(_Z8hadamardPfS_S_ii)
        /*0014*/ 	.word	0x00000000


	//----- nvinfo : EIATTR_MIN_STACK_SIZE
	.align		4
.L_3:
        /*0018*/ 	.byte	0x04, 0x12
        /*001a*/ 	.short	(.L_5 - .L_4)
	.align		4
.L_4:
        /*001c*/ 	.word	index@(_Z8hadamardPfS_S_ii)
        /*0020*/ 	.word	0x00000000
.L_5:


//--------------------- .nv.compat                --------------------------
	.section	.nv.compat,"",@"SHT_CUDA_COMPAT_INFO"
	.align	4
        /*0000*/ 	.byte	0x02, 0x09, 0x00, 0x00, 0x02, 0x02, 0x01, 0x00, 0x02, 0x05, 0x05, 0x00, 0x03, 0x07, 0x01, 0x01
        /*0010*/ 	.byte	0x02, 0x03, 0x00, 0x00, 0x02, 0x06, 0x01, 0x00, 0x04, 0x0b, 0x08, 0x00, 0x09, 0x00, 0x00, 0x00
        /*0020*/ 	.byte	0x00, 0x00, 0x00, 0x00


//--------------------- .nv.info._Z8hadamardPfS_S_ii --------------------------
	.section	.nv.info._Z8hadamardPfS_S_ii,"",@"SHT_CUDA_INFO"
	.sectionflags	@""
	.align	4


	//----- nvinfo : EIATTR_CUDA_API_VERSION
	.align		4
        /*0000*/ 	.byte	0x04, 0x37
        /*0002*/ 	.short	(.L_7 - .L_6)
.L_6:
        /*0004*/ 	.word	0x00000082


	//----- nvinfo : EIATTR_KPARAM_INFO
	.align		4
.L_7:
        /*0008*/ 	.byte	0x04, 0x17
        /*000a*/ 	.short	(.L_9 - .L_8)
.L_8:
        /*000c*/ 	.word	0x00000000
        /*0010*/ 	.short	0x0004
        /*0012*/ 	.short	0x001c
        /*0014*/ 	.byte	0x00, 0xf0, 0x11, 0x00


	//----- nvinfo : EIATTR_KPARAM_INFO
	.align		4
.L_9:
        /*0018*/ 	.byte	0x04, 0x17
        /*001a*/ 	.short	(.L_11 - .L_10)
.L_10:
        /*001c*/ 	.word	0x00000000
        /*0020*/ 	.short	0x0003
        /*0022*/ 	.short	0x0018
        /*0024*/ 	.byte	0x00, 0xf0, 0x11, 0x00


	//----- nvinfo : EIATTR_KPARAM_INFO
	.align		4
.L_11:
        /*0028*/ 	.byte	0x04, 0x17
        /*002a*/ 	.short	(.L_13 - .L_12)
.L_12:
        /*002c*/ 	.word	0x00000000
        /*0030*/ 	.short	0x0002
        /*0032*/ 	.short	0x0010
        /*0034*/ 	.byte	0x00, 0xf5, 0x21, 0x00


	//----- nvinfo : EIATTR_KPARAM_INFO
	.align		4
.L_13:
        /*0038*/ 	.byte	0x04, 0x17
        /*003a*/ 	.short	(.L_15 - .L_14)
.L_14:
        /*003c*/ 	.word	0x00000000
        /*0040*/ 	.short	0x0001
        /*0042*/ 	.short	0x0008
        /*0044*/ 	.byte	0x00, 0xf5, 0x21, 0x00


	//----- nvinfo : EIATTR_KPARAM_INFO
	.align		4
.L_15:
        /*0048*/ 	.byte	0x04, 0x17
        /*004a*/ 	.short	(.L_17 - .L_16)
.L_16:
        /*004c*/ 	.word	0x00000000
        /*0050*/ 	.short	0x0000
        /*0052*/ 	.short	0x0000
        /*0054*/ 	.byte	0x00, 0xf5, 0x21, 0x00


	//----- nvinfo : EIATTR_SPARSE_MMA_MASK
	.align		4
.L_17:
        /*0058*/ 	.byte	0x03, 0x50
        /*005a*/ 	.short	0x0000


	//----- nvinfo : EIATTR_MAXREG_COUNT
	.align		4
        /*005c*/ 	.byte	0x03, 0x1b
        /*005e*/ 	.short	0x00ff


	//----- nvinfo : EIATTR_MERCURY_ISA_VERSION
	.align		4
        /*0060*/ 	.byte	0x03, 0x5f
        /*0062*/ 	.short	0x0101


	//----- nvinfo : EIATTR_VRC_CTA_INIT_COUNT
	.align		4
        /*0064*/ 	.byte	0x02, 0x4a
	.zero		1
	.zero		1


	//----- nvinfo : EIATTR_EXIT_INSTR_OFFSETS
	.align		4
        /*0068*/ 	.byte	0x04, 0x1c
        /*006a*/ 	.short	(.L_19 - .L_18)


	//   ....[0]....
.L_18:
        /*006c*/ 	.word	0x00000080


	//   ....[1]....
        /*0070*/ 	.word	0x00000140


	//----- nvinfo : EIATTR_CBANK_PARAM_SIZE
	.align		4
.L_19:
        /*0074*/ 	.byte	0x03, 0x19
        /*0076*/ 	.short	0x0020


	//----- nvinfo : EIATTR_PARAM_CBANK
	.align		4
        /*0078*/ 	.byte	0x04, 0x0a
        /*007a*/ 	.short	(.L_21 - .L_20)
	.align		4
.L_20:
        /*007c*/ 	.word	index@(.nv.constant0._Z8hadamardPfS_S_ii)
        /*0080*/ 	.short	0x0380
        /*0082*/ 	.short	0x0020


	//----- nvinfo : EIATTR_SW_WAR
	.align		4
.L_21:
        /*0084*/ 	.byte	0x04, 0x36
        /*0086*/ 	.short	(.L_23 - .L_22)
.L_22:
        /*0088*/ 	.word	0x00000008
.L_23:


//--------------------- .nv.callgraph             --------------------------
	.section	.nv.callgraph,"",@"SHT_CUDA_CALLGRAPH"
	.align	4
	.sectionentsize	8
	.align		4
        /*0000*/ 	.word	0x00000000
	.align		4
        /*0004*/ 	.word	0xffffffff
	.align		4
        /*0008*/ 	.word	0x00000000
	.align		4
        /*000c*/ 	.word	0xfffffffe
	.align		4
        /*0010*/ 	.word	0x00000000
	.align		4
        /*0014*/ 	.word	0xfffffffd
	.align		4
        /*0018*/ 	.word	0x00000000
	.align		4
        /*001c*/ 	.word	0xfffffffc


//--------------------- .text._Z8hadamardPfS_S_ii --------------------------
	.section	.text._Z8hadamardPfS_S_ii,"ax",@progbits
	.align	128
        .global         _Z8hadamardPfS_S_ii
        .type           _Z8hadamardPfS_S_ii,@function
        .size           _Z8hadamardPfS_S_ii,(.L_x_1 - _Z8hadamardPfS_S_ii)
        .other          _Z8hadamardPfS_S_ii,@"STO_CUDA_ENTRY STV_DEFAULT"
_Z8hadamardPfS_S_ii:
.text._Z8hadamardPfS_S_ii:
[----:B------:R-:W-:Y:S01]  /*0000*/  LDC R1, c[0x0][0x37c] ;  /* 0x0000df00ff017b82 */ /* 0x000fe20000000800 */
[----:B------:R-:W0:Y:S01]  /*0010*/  S2R R9, SR_TID.X ;  /* 0x0000000000097919 */ /* 0x000e220000002100 */
[----:B------:R-:W1:Y:S01]  /*0020*/  LDCU.64 UR4, c[0x0][0x398] ;  /* 0x00007300ff0477ac */ /* 0x000e620008000a00 */
[----:B------:R-:W0:Y:S01]  /*0030*/  S2R R0, SR_CTAID.X ;  /* 0x0000000000007919 */ /* 0x000e220000002500 */
[----:B------:R-:W0:Y:S01]  /*0040*/  LDCU UR6, c[0x0][0x360] ;  /* 0x00006c00ff0677ac */ /* 0x000e220008000800 */
[----:B-1----:R-:W-:Y:S01]  /*0050*/  UIMAD UR4, UR5, UR4, URZ ;  /* 0x00000004050472a4 */ /* 0x002fe2000f8e02ff */
[----:B0-----:R-:W-:-:S05]  /*0060*/  IMAD R9, R0, UR6, R9 ;  /* 0x0000000600097c24 */ /* 0x001fca000f8e0209 */
[----:B------:R-:W-:-:S13]  /*0070*/  ISETP.GE.AND P0, PT, R9, UR4, PT ;  /* 0x0000000409007c0c */ /* 0x000fda000bf06270 */
[----:B------:R-:W-:Y:S05]  /*0080*/  @P0 EXIT ;  /* 0x000000000000094d */ /* 0x000fea0003800000 */
[----:B------:R-:W0:Y:S01]  /*0090*/  LDC.64 R2, c[0x0][0x388] ;  /* 0x0000e200ff027b82 */ /* 0x000e220000000a00 */
[----:B------:R-:W1:Y:S07]  /*00a0*/  LDCU.64 UR4, c[0x0][0x358] ;  /* 0x00006b00ff0477ac */ /* 0x000e6e0008000a00 */
[----:B------:R-:W2:Y:S08]  /*00b0*/  LDC.64 R4, c[0x0][0x380] ;  /* 0x0000e000ff047b82 */ /* 0x000eb00000000a00 */
[----:B------:R-:W3:Y:S01]  /*00c0*/  LDC.64 R6, c[0x0][0x390] ;  /* 0x0000e400ff067b82 */ /* 0x000ee20000000a00 */
[----:B0-----:R-:W-:-:S06]  /*00d0*/  IMAD.WIDE R2, R9, 0x4, R2 ;  /* 0x0000000409027825 */ /* 0x001fcc00078e0202 */
[----:B-1----:R-:W4:Y:S01]  /*00e0*/  LDG.E R2, desc[UR4][R2.64] ;  /* 0x0000000402027981 */ /* 0x002f22000c1e1900 */
[----:B--2---:R-:W-:-:S06]  /*00f0*/  IMAD.WIDE R4, R9, 0x4, R4 ;  /* 0x0000000409047825 */ /* 0x004fcc00078e0204 */
[----:B------:R-:W4:Y:S01]  /*0100*/  LDG.E R5, desc[UR4][R4.64] ;  /* 0x0000000404057981 */ /* 0x000f22000c1e1900 */
[----:B---3--:R-:W-:-:S04]  /*0110*/  IMAD.WIDE R6, R9, 0x4, R6 ;  /* 0x0000000409067825 */ /* 0x008fc800078e0206 */
[----:B----4-:R-:W-:-:S05]  /*0120*/  FMUL R9, R2, R5 ;  /* 0x0000000502097220 */ /* 0x010fca0000400000 */
[----:B------:R-:W-:Y:S01]  /*0130*/  STG.E desc[UR4][R6.64], R9 ;  /* 0x0000000906007986 */ /* 0x000fe2000c101904 */
[----:B------:R-:W-:Y:S05]  /*0140*/  EXIT ;  /* 0x000000000000794d */ /* 0x000fea0003800000 */
.L_x_0:
[----:B------:R-:W-:-:S00]  /*0150*/  BRA `(.L_x_0) ;  /* 0xfffffffc00fc7947 */ /* 0x000fc0000383ffff */
[----:B------:R-:W-:-:S00]  /*0160*/  NOP ;  /* 0x0000000000007918 */ /* 0x000fc00000000000 */
        /* <DEDUP_REMOVED lines=9> */
.L_x_1:


//--------------------- .nv.shared.reserved.0     --------------------------
	.section	.nv.shared.reserved.0,"aw",@nobits
	.weak		__nv_reservedSMEM_offset_0_alias
	.size		__nv_reservedSMEM_offset_0_alias, 0, 64
	.other		__nv_reservedSMEM_offset_0_alias,@"STO_CUDA_RESERVED_SHARED STV_DEFAULT"
__nv_reservedSMEM_offset_0_alias:
	.zero		0
	.zero		64


//--------------------- .nv.constant0._Z8hadamardPfS_S_ii --------------------------
	.section	.nv.constant0._Z8hadamardPfS_S_ii,"a",@progbits
	.sectionflags	@""
	.align	4
.nv.constant0._Z8hadamardPfS_S_ii:
	.zero		928


//--------------------- SYMBOLS --------------------------

	.type		.nv.reservedSmem.offset0,@object
	.size		.nv.reservedSmem.offset0,0x4
